	.headerflags	@"EF_CUDA_TEXMODE_UNIFIED EF_CUDA_64BIT_ADDRESS EF_CUDA_ACCELERATORS EF_CUDA_SM90 EF_CUDA_VIRTUAL_SM(EF_CUDA_SM90)"
	.elftype	@"ET_EXEC"


//--------------------- .nv.info                  --------------------------
	.section	.nv.info,"",@"SHT_CUDA_INFO"
	.align	4


	//----- nvinfo : EIATTR_REGCOUNT
	.align		4
        /*0000*/ 	.byte	0x04, 0x2f
        /*0002*/ 	.short	(.L_1 - .L_0)
	.align		4
.L_0:
        /*0004*/ 	.word	index@(triton_poi_fused_convolution_relu_16)
        /*0008*/ 	.word	0x00000018


	//----- nvinfo : EIATTR_MIN_STACK_SIZE
	.align		4
.L_1:
        /*000c*/ 	.byte	0x04, 0x12
        /*000e*/ 	.short	(.L_3 - .L_2)
	.align		4
.L_2:
        /*0010*/ 	.word	index@(triton_poi_fused_convolution_relu_16)
        /*0014*/ 	.word	0x00000000


	//----- nvinfo : EIATTR_FRAME_SIZE
	.align		4
.L_3:
        /*0018*/ 	.byte	0x04, 0x11
        /*001a*/ 	.short	(.L_5 - .L_4)
	.align		4
.L_4:
        /*001c*/ 	.word	index@(triton_poi_fused_convolution_relu_16)
        /*0020*/ 	.word	0x00000000


	//----- nvinfo : EIATTR_MIN_STACK_SIZE
	.align		4
.L_5:
        /*0024*/ 	.byte	0x04, 0x12
        /*0026*/ 	.short	(.L_7 - .L_6)
	.align		4
.L_6:
        /*0028*/ 	.word	index@(triton_poi_fused_convolution_relu_16)
        /*002c*/ 	.word	0x00000000
.L_7:


//--------------------- .nv.info.triton_poi_fused_convolution_relu_16 --------------------------
	.section	.nv.info.triton_poi_fused_convolution_relu_16,"",@"SHT_CUDA_INFO"
	.sectionflags	@""
	.align	4


	//----- nvinfo : EIATTR_CUDA_API_VERSION
	.align		4
        /*0000*/ 	.byte	0x04, 0x37
        /*0002*/ 	.short	(.L_9 - .L_8)
.L_8:
        /*0004*/ 	.word	0x0000007c


	//----- nvinfo : EIATTR_KPARAM_INFO
	.align		4
.L_9:
        /*0008*/ 	.byte	0x04, 0x17
        /*000a*/ 	.short	(.L_11 - .L_10)
.L_10:
        /*000c*/ 	.word	0x00000000
        /*0010*/ 	.short	0x0004
        /*0012*/ 	.short	0x001c
        /*0014*/ 	.byte	0x00, 0xf0, 0x11, 0x00


	//----- nvinfo : EIATTR_KPARAM_INFO
	.align		4
.L_11:
        /*0018*/ 	.byte	0x04, 0x17
        /*001a*/ 	.short	(.L_13 - .L_12)
.L_12:
        /*001c*/ 	.word	0x00000000
        /*0020*/ 	.short	0x0003
        /*0022*/ 	.short	0x0018
        /*0024*/ 	.byte	0x00, 0xf0, 0x11, 0x00


	//----- nvinfo : EIATTR_KPARAM_INFO
	.align		4
.L_13:
        /*0028*/ 	.byte	0x04, 0x17
        /*002a*/ 	.short	(.L_15 - .L_14)
.L_14:
        /*002c*/ 	.word	0x00000000
        /*0030*/ 	.short	0x0002
        /*0032*/ 	.short	0x0010
        /*0034*/ 	.byte	0x00, 0xf4, 0x21, 0x00


	//----- nvinfo : EIATTR_KPARAM_INFO
	.align		4
.L_15:
        /*0038*/ 	.byte	0x04, 0x17
        /*003a*/ 	.short	(.L_17 - .L_16)
.L_16:
        /*003c*/ 	.word	0x00000000
        /*0040*/ 	.short	0x0001
        /*0042*/ 	.short	0x0008
        /*0044*/ 	.byte	0x00, 0xf4, 0x21, 0x00


	//----- nvinfo : EIATTR_KPARAM_INFO
	.align		4
.L_17:
        /*0048*/ 	.byte	0x04, 0x17
        /*004a*/ 	.short	(.L_19 - .L_18)
.L_18:
        /*004c*/ 	.word	0x00000000
        /*0050*/ 	.short	0x0000
        /*0052*/ 	.short	0x0000
        /*0054*/ 	.byte	0x00, 0xf4, 0x21, 0x00


	//----- nvinfo : EIATTR_SPARSE_MMA_MASK
	.align		4
.L_19:
        /*0058*/ 	.byte	0x03, 0x50
        /*005a*/ 	.short	0x0000


	//----- nvinfo : EIATTR_MAXREG_COUNT
	.align		4
        /*005c*/ 	.byte	0x03, 0x1b
        /*005e*/ 	.short	0x00ff


	//----- nvinfo : EIATTR_EXIT_INSTR_OFFSETS
	.align		4
        /*0060*/ 	.byte	0x04, 0x1c
        /*0062*/ 	.short	(.L_21 - .L_20)


	//   ....[0]....
.L_20:
        /*0064*/ 	.word	0x000005f0


	//   ....[1]....
        /*0068*/ 	.word	0x00000670


	//----- nvinfo : EIATTR_REQNTID
	.align		4
.L_21:
        /*006c*/ 	.byte	0x04, 0x10
        /*006e*/ 	.short	(.L_23 - .L_22)
.L_22:
        /*0070*/ 	.word	0x00000080
        /*0074*/ 	.word	0x00000001
        /*0078*/ 	.word	0x00000001


	//----- nvinfo : EIATTR_CBANK_PARAM_SIZE
	.align		4
.L_23:
        /*007c*/ 	.byte	0x03, 0x19
        /*007e*/ 	.short	0x0020


	//----- nvinfo : EIATTR_PARAM_CBANK
	.align		4
        /*0080*/ 	.byte	0x04, 0x0a
        /*0082*/ 	.short	(.L_25 - .L_24)
	.align		4
.L_24:
        /*0084*/ 	.word	index@(.nv.constant0.triton_poi_fused_convolution_relu_16)
        /*0088*/ 	.short	0x0210
        /*008a*/ 	.short	0x0020


	//----- nvinfo : EIATTR_SW_WAR
	.align		4
.L_25:
        /*008c*/ 	.byte	0x04, 0x36
        /*008e*/ 	.short	(.L_27 - .L_26)
.L_26:
        /*0090*/ 	.word	0x00000008
.L_27:


//--------------------- .nv.callgraph             --------------------------
	.section	.nv.callgraph,"",@"SHT_CUDA_CALLGRAPH"
	.align	4
	.sectionentsize	8
	.align		4
        /*0000*/ 	.word	0x00000000
	.align		4
        /*0004*/ 	.word	0xffffffff
	.align		4
        /*0008*/ 	.word	0x00000000
	.align		4
        /*000c*/ 	.word	0xfffffffe
	.align		4
        /*0010*/ 	.word	0x00000000
	.align		4
        /*0014*/ 	.word	0xfffffffd
	.align		4
        /*0018*/ 	.word	0x00000000
	.align		4
        /*001c*/ 	.word	0xfffffffc


//--------------------- .text.triton_poi_fused_convolution_relu_16 --------------------------
	.section	.text.triton_poi_fused_convolution_relu_16,"ax",@progbits
	.sectionflags	@"SHF_BARRIERS=1"
	.align	128
        .global         triton_poi_fused_convolution_relu_16
        .type           triton_poi_fused_convolution_relu_16,@function
        .size           triton_poi_fused_convolution_relu_16,(.L_x_1 - triton_poi_fused_convolution_relu_16)
        .other          triton_poi_fused_convolution_relu_16,@"STO_CUDA_ENTRY STV_DEFAULT"
triton_poi_fused_convolution_relu_16:
.text.triton_poi_fused_convolution_relu_16:
[----:B------:R-:W0:Y:S02]  /*0000*/  LDC R1, c[0x0][0x28] ;  /* 0x00000a00ff017b82 */ /* 0x000e240000000800 */
[----:B------:R-:W1:Y:S01]  /*0010*/  S2R R2, SR_CTAID.Y ;  /* 0x0000000000027919 */ /* 0x000e620000002600 */
[----:B------:R-:W2:Y:S01]  /*0020*/  LDC.64 R4, c[0x0][0x218] ;  /* 0x00008600ff047b82 */ /* 0x000ea20000000a00 */
[----:B------:R-:W-:Y:S01]  /*0030*/  ULDC.64 UR6, c[0x0][0x208] ;  /* 0x0000820000067ab9 */ /* 0x000fe20000000a00 */
[----:B------:R-:W3:Y:S01]  /*0040*/  S2R R0, SR_TID.X ;  /* 0x0000000000007919 */ /* 0x000ee20000002100 */
[----:B------:R-:W4:Y:S05]  /*0050*/  S2R R3, SR_CTAID.X ;  /* 0x0000000000037919 */ /* 0x000f2a0000002500 */
[----:B------:R-:W5:Y:S01]  /*0060*/  LDC.64 R12, c[0x0][0x210] ;  /* 0x00008400ff0c7b82 */ /* 0x000f620000000a00 */
[----:B-1----:R-:W-:Y:S01]  /*0070*/  SHF.R.S32.HI R7, RZ, 0x1d, R2 ;  /* 0x0000001dff077819 */ /* 0x002fe20000011402 */
[----:B------:R-:W-:-:S03]  /*0080*/  IMAD.SHL.U32 R2, R2, 0x4, RZ ;  /* 0x0000000402027824 */ /* 0x000fc600078e00ff */
[----:B------:R-:W-:Y:S02]  /*0090*/  SGXT R7, R7, 0x1 ;  /* 0x000000010707781a */ /* 0x000fe40000000200 */
[----:B---3--:R-:W-:Y:S02]  /*00a0*/  LOP3.LUT R16, R0, 0x7f, RZ, 0xc0, !PT ;  /* 0x0000007f00107812 */ /* 0x008fe400078ec0ff */
[----:B------:R-:W-:Y:S02]  /*00b0*/  LEA.HI R7, R7, R2, RZ, 0x8 ;  /* 0x0000000207077211 */ /* 0x000fe400078f40ff */
[----:B----4-:R-:W-:Y:S02]  /*00c0*/  PRMT R14, R16, 0x6540, R3 ;  /* 0x00006540100e7816 */ /* 0x010fe40000000003 */
[C---:B------:R-:W-:Y:S01]  /*00d0*/  LOP3.LUT R9, R7.reuse, 0xffffff00, RZ, 0xc0, !PT ;  /* 0xffffff0007097812 */ /* 0x040fe200078ec0ff */
[----:B------:R-:W-:Y:S01]  /*00e0*/  IMAD.SHL.U32 R7, R7, 0x100, RZ ;  /* 0x0000010007077824 */ /* 0x000fe200078e00ff */
[----:B------:R-:W-:-:S03]  /*00f0*/  LOP3.LUT R6, R14, 0x80, RZ, 0xfc, !PT ;  /* 0x000000800e067812 */ /* 0x000fc600078efcff */
[----:B------:R-:W-:Y:S01]  /*0100*/  IMAD.IADD R9, R2, 0x1, -R9 ;  /* 0x0000000102097824 */ /* 0x000fe200078e0a09 */
[----:B------:R-:W-:Y:S02]  /*0110*/  LOP3.LUT R8, R7, 0xffff0000, RZ, 0xc0, !PT ;  /* 0xffff000007087812 */ /* 0x000fe400078ec0ff */
[----:B------:R-:W-:-:S03]  /*0120*/  ISETP.GE.AND P0, PT, R6, 0x100, PT ;  /* 0x000001000600780c */ /* 0x000fc60003f06270 */
[C---:B------:R-:W-:Y:S02]  /*0130*/  IMAD.IADD R15, R9.reuse, 0x1, R8 ;  /* 0x00000001090f7824 */ /* 0x040fe400078e0208 */
[----:B--2---:R-:W-:Y:S01]  /*0140*/  IMAD.WIDE R8, R9, 0x4, R4 ;  /* 0x0000000409087825 */ /* 0x004fe200078e0204 */
[----:B------:R-:W-:-:S03]  /*0150*/  CS2R R4, SRZ ;  /* 0x0000000000047805 */ /* 0x000fc6000001ff00 */
[--C-:B------:R-:W-:Y:S01]  /*0160*/  IMAD R21, R6, 0x100, R15.reuse ;  /* 0x0000010006157824 */ /* 0x100fe200078e020f */
[----:B------:R-:W-:Y:S01]  /*0170*/  CS2R R6, SRZ ;  /* 0x0000000000067805 */ /* 0x000fe2000001ff00 */
[----:B------:R-:W-:Y:S01]  /*0180*/  IMAD R19, R14, 0x100, R15 ;  /* 0x000001000e137824 */ /* 0x000fe200078e020f */
[----:B------:R-:W2:Y:S01]  /*0190*/  LDG.E.EL.128 R8, desc[UR6][R8.64] ;  /* 0x0000000608087981 */ /* 0x000ea2000c2e1d00 */
[----:B-----5:R-:W-:-:S05]  /*01a0*/  IMAD.WIDE R20, R21, 0x4, R12 ;  /* 0x0000000415147825 */ /* 0x020fca00078e020c */
[----:B------:R-:W2:Y:S01]  /*01b0*/  @!P0 LDG.E.EL.128 R4, desc[UR6][R20.64] ;  /* 0x0000000614048981 */ /* 0x000ea2000c2e1d00 */
[----:B------:R-:W-:Y:S01]  /*01c0*/  ISETP.GE.AND P0, PT, R14, 0x100, PT ;  /* 0x000001000e00780c */ /* 0x000fe20003f06270 */
[----:B------:R-:W-:Y:S01]  /*01d0*/  IMAD.WIDE R18, R19, 0x4, R12 ;  /* 0x0000000413127825 */ /* 0x000fe200078e020c */
[----:B------:R-:W-:Y:S02]  /*01e0*/  CS2R R12, SRZ ;  /* 0x00000000000c7805 */ /* 0x000fe4000001ff00 */
[----:B------:R-:W-:-:S09]  /*01f0*/  CS2R R14, SRZ ;  /* 0x00000000000e7805 */ /* 0x000fd2000001ff00 */
[----:B------:R1:W3:Y:S01]  /*0200*/  @!P0 LDG.E.EL.128 R12, desc[UR6][R18.64] ;  /* 0x00000006120c8981 */ /* 0x0002e2000c2e1d00 */
[----:B------:R-:W4:Y:S01]  /*0210*/  S2UR UR5, SR_CgaCtaId ;  /* 0x00000000000579c3 */ /* 0x000f220000008800 */
[----:B------:R-:W-:Y:S02]  /*0220*/  UMOV UR4, 0x400 ;  /* 0x0000040000047882 */ /* 0x000fe40000000000 */
[----:B----4-:R-:W-:-:S06]  /*0230*/  UPRMT UR4, UR5, 0x654, UR4 ;  /* 0x0000065405047896 */ /* 0x010fcc0008000004 */
[----:B------:R-:W-:Y:S02]  /*0240*/  LEA R16, R16, UR4, 0x2 ;  /* 0x0000000410107c11 */ /* 0x000fe4000f8e10ff */
[C---:B--2---:R-:W-:Y:S01]  /*0250*/  FSETP.GEU.AND P3, PT, R8.reuse, -R4, PT ;  /* 0x800000040800720b */ /* 0x044fe20003f6e000 */
[----:B------:R-:W-:Y:S01]  /*0260*/  FADD R4, R8, R4 ;  /* 0x0000000408047221 */ /* 0x000fe20000000000 */
[C---:B------:R-:W-:Y:S01]  /*0270*/  FSETP.GEU.AND P2, PT, R9.reuse, -R5, PT ;  /* 0x800000050900720b */ /* 0x040fe20003f4e000 */
[----:B------:R-:W-:Y:S01]  /*0280*/  FADD R5, R9, R5 ;  /* 0x0000000509057221 */ /* 0x000fe20000000000 */
[C---:B------:R-:W-:Y:S01]  /*0290*/  FSETP.GEU.AND P1, PT, R10.reuse, -R6, PT ;  /* 0x800000060a00720b */ /* 0x040fe20003f2e000 */
[----:B------:R-:W-:Y:S01]  /*02a0*/  FADD R6, R10, R6 ;  /* 0x000000060a067221 */ /* 0x000fe20000000000 */
[C---:B------:R-:W-:Y:S01]  /*02b0*/  FSETP.GEU.AND P0, PT, R11.reuse, -R7, PT ;  /* 0x800000070b00720b */ /* 0x040fe20003f0e000 */
[----:B------:R-:W-:Y:S01]  /*02c0*/  FADD R7, R11, R7 ;  /* 0x000000070b077221 */ /* 0x000fe20000000000 */
[----:B------:R-:W-:-:S02]  /*02d0*/  FSEL R17, R4, RZ, P3 ;  /* 0x000000ff04117208 */ /* 0x000fc40001800000 */
[----:B------:R-:W-:Y:S02]  /*02e0*/  FSEL R5, R5, RZ, P2 ;  /* 0x000000ff05057208 */ /* 0x000fe40001000000 */
[----:B-1----:R-:W-:Y:S02]  /*02f0*/  FSEL R19, R6, RZ, P1 ;  /* 0x000000ff06137208 */ /* 0x002fe40000800000 */
[----:B------:R-:W-:Y:S02]  /*0300*/  FSEL R7, R7, RZ, P0 ;  /* 0x000000ff07077208 */ /* 0x000fe40000000000 */
[C---:B---3--:R-:W-:Y:S01]  /*0310*/  FSETP.GEU.AND P3, PT, R8.reuse, -R12, PT ;  /* 0x8000000c0800720b */ /* 0x048fe20003f6e000 */
[----:B------:R-:W-:Y:S01]  /*0320*/  FADD R8, R8, R12 ;  /* 0x0000000c08087221 */ /* 0x000fe20000000000 */
[C---:B------:R-:W-:Y:S01]  /*0330*/  FSETP.GEU.AND P2, PT, R9.reuse, -R13, PT ;  /* 0x8000000d0900720b */ /* 0x040fe20003f4e000 */
[----:B------:R-:W-:Y:S01]  /*0340*/  FADD R9, R9, R13 ;  /* 0x0000000d09097221 */ /* 0x000fe20000000000 */
[C---:B------:R-:W-:Y:S01]  /*0350*/  FSETP.GEU.AND P1, PT, R10.reuse, -R14, PT ;  /* 0x8000000e0a00720b */ /* 0x040fe20003f2e000 */
[----:B------:R-:W-:Y:S01]  /*0360*/  FADD R14, R10, R14 ;  /* 0x0000000e0a0e7221 */ /* 0x000fe20000000000 */
[C---:B------:R-:W-:Y:S01]  /*0370*/  FSETP.GEU.AND P0, PT, R11.reuse, -R15, PT ;  /* 0x8000000f0b00720b */ /* 0x040fe20003f0e000 */
[----:B------:R-:W-:Y:S01]  /*0380*/  FADD R11, R11, R15 ;  /* 0x0000000f0b0b7221 */ /* 0x000fe20000000000 */
[----:B------:R1:W-:Y:S01]  /*0390*/  STS [R16+0x200], R17 ;  /* 0x0002001110007388 */ /* 0x0003e20000000800 */
[----:B------:R-:W-:-:S02]  /*03a0*/  FSEL R13, R8, RZ, P3 ;  /* 0x000000ff080d7208 */ /* 0x000fc40001800000 */
[----:B------:R-:W-:Y:S01]  /*03b0*/  FSEL R15, R9, RZ, P2 ;  /* 0x000000ff090f7208 */ /* 0x000fe20001000000 */
[----:B------:R2:W-:Y:S04]  /*03c0*/  STS [R16+0xa08], R19 ;  /* 0x000a081310007388 */ /* 0x0005e80000000800 */
[----:B------:R3:W-:Y:S04]  /*03d0*/  STS [R16+0x604], R5 ;  /* 0x0006040510007388 */ /* 0x0007e80000000800 */
[----:B------:R-:W-:Y:S01]  /*03e0*/  STS [R16+0xe0c], R7 ;  /* 0x000e0c0710007388 */ /* 0x000fe20000000800 */
[----:B-1----:R-:W-:-:S02]  /*03f0*/  FSEL R17, R14, RZ, P1 ;  /* 0x000000ff0e117208 */ /* 0x002fc40000800000 */
[----:B------:R-:W-:Y:S01]  /*0400*/  SHF.R.U32.HI R4, RZ, 0x4, R0 ;  /* 0x00000004ff047819 */ /* 0x000fe20000011600 */
[----:B------:R1:W-:Y:S01]  /*0410*/  STS [R16], R13 ;  /* 0x0000000d10007388 */ /* 0x0003e20000000800 */
[----:B--2---:R-:W-:Y:S01]  /*0420*/  FSEL R19, R11, RZ, P0 ;  /* 0x000000ff0b137208 */ /* 0x004fe20000000000 */
[----:B------:R-:W-:Y:S01]  /*0430*/  IMAD.SHL.U32 R12, R0, 0x4, RZ ;  /* 0x00000004000c7824 */ /* 0x000fe200078e00ff */
[----:B------:R-:W2:Y:S01]  /*0440*/  LDC.64 R8, c[0x0][0x220] ;  /* 0x00008800ff087b82 */ /* 0x000ea20000000a00 */
[----:B------:R-:W-:Y:S04]  /*0450*/  STS [R16+0x404], R15 ;  /* 0x0004040f10007388 */ /* 0x000fe80000000800 */
[----:B------:R-:W-:Y:S04]  /*0460*/  STS [R16+0x808], R17 ;  /* 0x0008081110007388 */ /* 0x000fe80000000800 */
[----:B------:R-:W-:Y:S01]  /*0470*/  STS [R16+0xc0c], R19 ;  /* 0x000c0c1310007388 */ /* 0x000fe20000000800 */
[----:B------:R-:W-:-:S02]  /*0480*/  LOP3.LUT R4, R4, 0x4, RZ, 0xc0, !PT ;  /* 0x0000000404047812 */ /* 0x000fc400078ec0ff */
[----:B------:R-:W-:-:S03]  /*0490*/  LOP3.LUT R10, R12, 0x1fc, RZ, 0xc0, !PT ;  /* 0x000001fc0c0a7812 */ /* 0x000fc600078ec0ff */
[----:B---3--:R-:W-:-:S04]  /*04a0*/  VIADD R5, R4, UR4 ;  /* 0x0000000404057c36 */ /* 0x008fc80008000000 */
[----:B------:R-:W-:Y:S01]  /*04b0*/  IMAD R14, R10, 0x4, R5 ;  /* 0x000000040a0e7824 */ /* 0x000fe200078e0205 */
[----:B------:R-:W-:Y:S01]  /*04c0*/  BAR.SYNC.DEFER_BLOCKING 0x0 ;  /* 0x0000000000007b1d */ /* 0x000fe20000010000 */
[----:B------:R-:W-:Y:S02]  /*04d0*/  SHF.R.U32.HI R11, RZ, 0x6, R0 ;  /* 0x00000006ff0b7819 */ /* 0x000fe40000011600 */
[----:B------:R-:W-:-:S03]  /*04e0*/  LOP3.LUT R12, R12, 0xfc, RZ, 0xc0, !PT ;  /* 0x000000fc0c0c7812 */ /* 0x000fc600078ec0ff */
[----:B------:R-:W-:Y:S04]  /*04f0*/  LDS R4, [R14] ;  /* 0x000000000e047984 */ /* 0x000fe80000000800 */
[----:B------:R-:W-:Y:S04]  /*0500*/  LDS R5, [R14+0x4] ;  /* 0x000004000e057984 */ /* 0x000fe80000000800 */
[----:B------:R-:W-:Y:S04]  /*0510*/  LDS R6, [R14+0x8] ;  /* 0x000008000e067984 */ /* 0x000fe80000000800 */
[----:B------:R-:W3:Y:S01]  /*0520*/  LDS R7, [R14+0xc] ;  /* 0x00000c000e077984 */ /* 0x000ee20000000800 */
[----:B------:R-:W-:-:S02]  /*0530*/  SGXT.U32 R11, R11, 0x1 ;  /* 0x000000010b0b781a */ /* 0x000fc40000000000 */
[----:B------:R-:W-:Y:S02]  /*0540*/  PRMT R12, R12, 0x6540, R3 ;  /* 0x000065400c0c7816 */ /* 0x000fe40000000003 */
[----:B------:R-:W-:Y:S02]  /*0550*/  LOP3.LUT R0, R10, 0x200, RZ, 0xfc, !PT ;  /* 0x000002000a007812 */ /* 0x000fe400078efcff */
[----:B------:R-:W-:Y:S02]  /*0560*/  LOP3.LUT R11, R2, R11, RZ, 0xfc, !PT ;  /* 0x0000000b020b7212 */ /* 0x000fe400078efcff */
[----:B------:R-:W-:Y:S02]  /*0570*/  ISETP.GE.AND P0, PT, R12, 0x100, PT ;  /* 0x000001000c00780c */ /* 0x000fe40003f06270 */
[----:B------:R-:W-:Y:S01]  /*0580*/  SHF.R.U32.HI R0, RZ, 0x6, R0 ;  /* 0x00000006ff007819 */ /* 0x000fe20000011600 */
[----:B------:R-:W-:-:S03]  /*0590*/  IMAD R11, R11, 0x100, R12 ;  /* 0x000001000b0b7824 */ /* 0x000fc600078e020c */
[----:B------:R-:W-:Y:S01]  /*05a0*/  LOP3.LUT R0, R0, 0xc, RZ, 0xc0, !PT ;  /* 0x0000000c00007812 */ /* 0x000fe200078ec0ff */
[----:B--2---:R-:W-:-:S04]  /*05b0*/  IMAD.WIDE R2, R11, 0x4, R8 ;  /* 0x000000040b027825 */ /* 0x004fc800078e0208 */
[----:B-1----:R-:W-:-:S04]  /*05c0*/  VIADD R13, R0, UR4 ;  /* 0x00000004000d7c36 */ /* 0x002fc80008000000 */
[----:B------:R-:W-:Y:S01]  /*05d0*/  IMAD R13, R10, 0x4, R13 ;  /* 0x000000040a0d7824 */ /* 0x000fe200078e020d */
[----:B---3--:R1:W-:Y:S01]  /*05e0*/  @!P0 STG.E.128 desc[UR6][R2.64], R4 ;  /* 0x0000000402008986 */ /* 0x0083e2000c101d06 */
[----:B------:R-:W-:Y:S05]  /*05f0*/  @P0 EXIT ;  /* 0x000000000000094d */ /* 0x000fea0003800000 */
[----:B-1----:R-:W-:Y:S01]  /*0600*/  LDS R4, [R13+0x800] ;  /* 0x000800000d047984 */ /* 0x002fe20000000800 */
[----:B------:R-:W-:-:S03]  /*0610*/  VIADD R11, R11, 0x200 ;  /* 0x000002000b0b7836 */ /* 0x000fc60000000000 */
[----:B------:R-:W-:Y:S01]  /*0620*/  LDS R5, [R13+0x804] ;  /* 0x000804000d057984 */ /* 0x000fe20000000800 */
[----:B------:R-:W-:-:S03]  /*0630*/  IMAD.WIDE R8, R11, 0x4, R8 ;  /* 0x000000040b087825 */ /* 0x000fc600078e0208 */
[----:B------:R-:W-:Y:S04]  /*0640*/  LDS R6, [R13+0x808] ;  /* 0x000808000d067984 */ /* 0x000fe80000000800 */
[----:B------:R-:W0:Y:S04]  /*0650*/  LDS R7, [R13+0x80c] ;  /* 0x00080c000d077984 */ /* 0x000e280000000800 */
[----:B0-----:R-:W-:Y:S01]  /*0660*/  STG.E.128 desc[UR6][R8.64], R4 ;  /* 0x0000000408007986 */ /* 0x001fe2000c101d06 */
[----:B------:R-:W-:Y:S05]  /*0670*/  EXIT ;  /* 0x000000000000794d */ /* 0x000fea0003800000 */
.L_x_0:
[----:B------:R-:W-:-:S00]  /*0680*/  BRA `(.L_x_0) ;  /* 0xfffffffc00fc7947 */ /* 0x000fc0000383ffff */
[----:B------:R-:W-:-:S00]  /*0690*/  NOP ;  /* 0x0000000000007918 */ /* 0x000fc00000000000 */
        /* <DEDUP_REMOVED lines=14> */
.L_x_1:


//--------------------- .nv.shared.triton_poi_fused_convolution_relu_16 --------------------------
	.section	.nv.shared.triton_poi_fused_convolution_relu_16,"aw",@nobits
	.sectionflags	@""
	.align	16
	.zero		1024


//--------------------- .nv.constant0.triton_poi_fused_convolution_relu_16 --------------------------
	.section	.nv.constant0.triton_poi_fused_convolution_relu_16,"a",@progbits
	.sectionflags	@""
	.align	4
.nv.constant0.triton_poi_fused_convolution_relu_16:
	.zero		560
